	.headerflags	@"EF_CUDA_TEXMODE_UNIFIED EF_CUDA_64BIT_ADDRESS EF_CUDA_ACCELERATORS EF_CUDA_SM90 EF_CUDA_VIRTUAL_SM(EF_CUDA_SM90)"
	.elftype	@"ET_EXEC"


//--------------------- .nv.info                  --------------------------
	.section	.nv.info,"",@"SHT_CUDA_INFO"
	.align	4


	//----- nvinfo : EIATTR_REGCOUNT
	.align		4
        /*0000*/ 	.byte	0x04, 0x2f
        /*0002*/ 	.short	(.L_3 - .L_2)
	.align		4
.L_2:
        /*0004*/ 	.word	index@(triton_poi_fused__native_batch_norm_legit_no_training_relu_48)
        /*0008*/ 	.word	0x00000018


	//----- nvinfo : EIATTR_MIN_STACK_SIZE
	.align		4
.L_3:
        /*000c*/ 	.byte	0x04, 0x12
        /*000e*/ 	.short	(.L_5 - .L_4)
	.align		4
.L_4:
        /*0010*/ 	.word	index@(triton_poi_fused__native_batch_norm_legit_no_training_relu_48)
        /*0014*/ 	.word	0x00000000


	//----- nvinfo : EIATTR_FRAME_SIZE
	.align		4
.L_5:
        /*0018*/ 	.byte	0x04, 0x11
        /*001a*/ 	.short	(.L_7 - .L_6)
	.align		4
.L_6:
        /*001c*/ 	.word	index@(triton_poi_fused__native_batch_norm_legit_no_training_relu_48)
        /*0020*/ 	.word	0x00000000


	//----- nvinfo : EIATTR_MIN_STACK_SIZE
	.align		4
.L_7:
        /*0024*/ 	.byte	0x04, 0x12
        /*0026*/ 	.short	(.L_9 - .L_8)
	.align		4
.L_8:
        /*0028*/ 	.word	index@(triton_poi_fused__native_batch_norm_legit_no_training_relu_48)
        /*002c*/ 	.word	0x00000000
.L_9:


//--------------------- .nv.info.triton_poi_fused__native_batch_norm_legit_no_training_relu_48 --------------------------
	.section	.nv.info.triton_poi_fused__native_batch_norm_legit_no_training_relu_48,"",@"SHT_CUDA_INFO"
	.sectionflags	@""
	.align	4


	//----- nvinfo : EIATTR_CUDA_API_VERSION
	.align		4
        /*0000*/ 	.byte	0x04, 0x37
        /*0002*/ 	.short	(.L_11 - .L_10)
.L_10:
        /*0004*/ 	.word	0x0000007c


	//----- nvinfo : EIATTR_KPARAM_INFO
	.align		4
.L_11:
        /*0008*/ 	.byte	0x04, 0x17
        /*000a*/ 	.short	(.L_13 - .L_12)
.L_12:
        /*000c*/ 	.word	0x00000000
        /*0010*/ 	.short	0x0006
        /*0012*/ 	.short	0x0030
        /*0014*/ 	.byte	0x00, 0xf0, 0x11, 0x00


	//----- nvinfo : EIATTR_KPARAM_INFO
	.align		4
.L_13:
        /*0018*/ 	.byte	0x04, 0x17
        /*001a*/ 	.short	(.L_15 - .L_14)
.L_14:
        /*001c*/ 	.word	0x00000000
        /*0020*/ 	.short	0x0005
        /*0022*/ 	.short	0x0028
        /*0024*/ 	.byte	0x00, 0xf4, 0x21, 0x00


	//----- nvinfo : EIATTR_KPARAM_INFO
	.align		4
.L_15:
        /*0028*/ 	.byte	0x04, 0x17
        /*002a*/ 	.short	(.L_17 - .L_16)
.L_16:
        /*002c*/ 	.word	0x00000000
        /*0030*/ 	.short	0x0004
        /*0032*/ 	.short	0x0020
        /*0034*/ 	.byte	0x00, 0xf4, 0x21, 0x00


	//----- nvinfo : EIATTR_KPARAM_INFO
	.align		4
.L_17:
        /*0038*/ 	.byte	0x04, 0x17
        /*003a*/ 	.short	(.L_19 - .L_18)
.L_18:
        /*003c*/ 	.word	0x00000000
        /*0040*/ 	.short	0x0003
        /*0042*/ 	.short	0x0018
        /*0044*/ 	.byte	0x00, 0xf4, 0x21, 0x00


	//----- nvinfo : EIATTR_KPARAM_INFO
	.align		4
.L_19:
        /*0048*/ 	.byte	0x04, 0x17
        /*004a*/ 	.short	(.L_21 - .L_20)
.L_20:
        /*004c*/ 	.word	0x00000000
        /*0050*/ 	.short	0x0002
        /*0052*/ 	.short	0x0010
        /*0054*/ 	.byte	0x00, 0xf4, 0x21, 0x00


	//----- nvinfo : EIATTR_KPARAM_INFO
	.align		4
.L_21:
        /*0058*/ 	.byte	0x04, 0x17
        /*005a*/ 	.short	(.L_23 - .L_22)
.L_22:
        /*005c*/ 	.word	0x00000000
        /*0060*/ 	.short	0x0001
        /*0062*/ 	.short	0x0008
        /*0064*/ 	.byte	0x00, 0xf4, 0x21, 0x00


	//----- nvinfo : EIATTR_KPARAM_INFO
	.align		4
.L_23:
        /*0068*/ 	.byte	0x04, 0x17
        /*006a*/ 	.short	(.L_25 - .L_24)
.L_24:
        /*006c*/ 	.word	0x00000000
        /*0070*/ 	.short	0x0000
        /*0072*/ 	.short	0x0000
        /*0074*/ 	.byte	0x00, 0xf4, 0x21, 0x00


	//----- nvinfo : EIATTR_SPARSE_MMA_MASK
	.align		4
.L_25:
        /*0078*/ 	.byte	0x03, 0x50
        /*007a*/ 	.short	0x0000


	//----- nvinfo : EIATTR_MAXREG_COUNT
	.align		4
        /*007c*/ 	.byte	0x03, 0x1b
        /*007e*/ 	.short	0x00ff


	//----- nvinfo : EIATTR_EXIT_INSTR_OFFSETS
	.align		4
        /*0080*/ 	.byte	0x04, 0x1c
        /*0082*/ 	.short	(.L_27 - .L_26)


	//   ....[0]....
.L_26:
        /*0084*/ 	.word	0x00000420


	//   ....[1]....
        /*0088*/ 	.word	0x00000440


	//----- nvinfo : EIATTR_REQNTID
	.align		4
.L_27:
        /*008c*/ 	.byte	0x04, 0x10
        /*008e*/ 	.short	(.L_29 - .L_28)
.L_28:
        /*0090*/ 	.word	0x00000100
        /*0094*/ 	.word	0x00000001
        /*0098*/ 	.word	0x00000001


	//----- nvinfo : EIATTR_CBANK_PARAM_SIZE
	.align		4
.L_29:
        /*009c*/ 	.byte	0x03, 0x19
        /*009e*/ 	.short	0x0034


	//----- nvinfo : EIATTR_PARAM_CBANK
	.align		4
        /*00a0*/ 	.byte	0x04, 0x0a
        /*00a2*/ 	.short	(.L_31 - .L_30)
	.align		4
.L_30:
        /*00a4*/ 	.word	index@(.nv.constant0.triton_poi_fused__native_batch_norm_legit_no_training_relu_48)
        /*00a8*/ 	.short	0x0210
        /*00aa*/ 	.short	0x0034


	//----- nvinfo : EIATTR_SW_WAR
	.align		4
.L_31:
        /*00ac*/ 	.byte	0x04, 0x36
        /*00ae*/ 	.short	(.L_33 - .L_32)
.L_32:
        /*00b0*/ 	.word	0x00000008
.L_33:


//--------------------- .nv.callgraph             --------------------------
	.section	.nv.callgraph,"",@"SHT_CUDA_CALLGRAPH"
	.align	4
	.sectionentsize	8
	.align		4
        /*0000*/ 	.word	0x00000000
	.align		4
        /*0004*/ 	.word	0xffffffff
	.align		4
        /*0008*/ 	.word	0x00000000
	.align		4
        /*000c*/ 	.word	0xfffffffe
	.align		4
        /*0010*/ 	.word	0x00000000
	.align		4
        /*0014*/ 	.word	0xfffffffd
	.align		4
        /*0018*/ 	.word	0x00000000
	.align		4
        /*001c*/ 	.word	0xfffffffc


//--------------------- .nv.constant4             --------------------------
	.section	.nv.constant4,"a",@progbits
	.align	8
	.align		8
.nv.constant4:
        /*0000*/ 	.dword	_$_str
	.align		8
        /*0008*/ 	.dword	_$_str_$_2


//--------------------- .text.triton_poi_fused__native_batch_norm_legit_no_training_relu_48 --------------------------
	.section	.text.triton_poi_fused__native_batch_norm_legit_no_training_relu_48,"ax",@progbits
	.align	128
        .global         triton_poi_fused__native_batch_norm_legit_no_training_relu_48
        .type           triton_poi_fused__native_batch_norm_legit_no_training_relu_48,@function
        .size           triton_poi_fused__native_batch_norm_legit_no_training_relu_48,(.L_x_1 - triton_poi_fused__native_batch_norm_legit_no_training_relu_48)
        .other          triton_poi_fused__native_batch_norm_legit_no_training_relu_48,@"STO_CUDA_ENTRY STV_DEFAULT"
triton_poi_fused__native_batch_norm_legit_no_training_relu_48:
.text.triton_poi_fused__native_batch_norm_legit_no_training_relu_48:
[----:B------:R-:W0:Y:S01]  /*0000*/  LDC R1, c[0x0][0x28] ;  /* 0x00000a00ff017b82 */ /* 0x000e220000000800 */
[----:B------:R-:W1:Y:S01]  /*0010*/  S2R R0, SR_TID.X ;  /* 0x0000000000007919 */ /* 0x000e620000002100 */
[----:B------:R-:W-:-:S06]  /*0020*/  HFMA2.MMA R2, -RZ, RZ, 0, 0 ;  /* 0x00000000ff027435 */ /* 0x000fcc00000001ff */
[----:B------:R-:W2:Y:S01]  /*0030*/  LDC.64 R10, c[0x0][0x220] ;  /* 0x00008800ff0a7b82 */ /* 0x000ea20000000a00 */
[----:B------:R-:W-:Y:S01]  /*0040*/  ULDC.64 UR4, c[0x0][0x208] ;  /* 0x0000820000047ab9 */ /* 0x000fe20000000a00 */
[----:B------:R-:W3:Y:S06]  /*0050*/  S2R R3, SR_CTAID.X ;  /* 0x0000000000037919 */ /* 0x000eec0000002500 */
[----:B------:R-:W4:Y:S08]  /*0060*/  LDC.64 R14, c[0x0][0x210] ;  /* 0x00008400ff0e7b82 */ /* 0x000f300000000a00 */
[----:B------:R-:W5:Y:S08]  /*0070*/  LDC.64 R16, c[0x0][0x218] ;  /* 0x00008600ff107b82 */ /* 0x000f700000000a00 */
[----:B------:R-:W5:Y:S01]  /*0080*/  LDC.64 R18, c[0x0][0x228] ;  /* 0x00008a00ff127b82 */ /* 0x000f620000000a00 */
[----:B-1----:R-:W-:-:S07]  /*0090*/  SHF.L.U32 R0, R0, 0x1, RZ ;  /* 0x0000000100007819 */ /* 0x002fce00000006ff */
[----:B------:R-:W1:Y:S01]  /*00a0*/  LDC.64 R20, c[0x0][0x230] ;  /* 0x00008c00ff147b82 */ /* 0x000e620000000a00 */
[----:B------:R-:W-:-:S04]  /*00b0*/  LOP3.LUT R0, R0, 0x1fe, RZ, 0xc0, !PT ;  /* 0x000001fe00007812 */ /* 0x000fc800078ec0ff */
[----:B---3--:R-:W-:-:S04]  /*00c0*/  LEA R3, R3, R0, 0x9 ;  /* 0x0000000003037211 */ /* 0x008fc800078e48ff */
[C---:B------:R-:W-:Y:S01]  /*00d0*/  ISETP.GE.AND P0, PT, R3.reuse, 0x55c00, PT ;  /* 0x00055c000300780c */ /* 0x040fe20003f06270 */
[----:B------:R-:W-:-:S05]  /*00e0*/  IMAD.HI R0, R3, -0x6db6db6d, R2 ;  /* 0x9249249303007827 */ /* 0x000fca00078e0202 */
[----:B------:R-:W-:-:S04]  /*00f0*/  SHF.R.U32.HI R5, RZ, 0x1f, R0 ;  /* 0x0000001fff057819 */ /* 0x000fc80000011600 */
[----:B------:R-:W-:-:S05]  /*0100*/  LEA.HI.SX32 R5, R0, R5, 0x18 ;  /* 0x0000000500057211 */ /* 0x000fca00078fc2ff */
[----:B------:R-:W-:Y:S01]  /*0110*/  IMAD R13, R5, -0x1c0, R3 ;  /* 0xfffffe40050d7824 */ /* 0x000fe200078e0203 */
[----:B------:R-:W-:-:S03]  /*0120*/  CS2R R4, SRZ ;  /* 0x0000000000047805 */ /* 0x000fc6000001ff00 */
[----:B--2---:R-:W-:-:S05]  /*0130*/  IMAD.WIDE R10, R13, 0x4, R10 ;  /* 0x000000040d0a7825 */ /* 0x004fca00078e020a */
[----:B------:R2:W3:Y:S01]  /*0140*/  @!P0 LDG.E.EL.64 R4, desc[UR4][R10.64] ;  /* 0x000000040a048981 */ /* 0x0004e2000c2e1b00 */
[----:B------:R-:W-:Y:S02]  /*0150*/  CS2R R6, SRZ ;  /* 0x0000000000067805 */ /* 0x000fe4000001ff00 */
[----:B------:R-:W-:Y:S01]  /*0160*/  CS2R R8, SRZ ;  /* 0x0000000000087805 */ /* 0x000fe2000001ff00 */
[----:B----4-:R-:W-:-:S04]  /*0170*/  IMAD.WIDE R14, R3, 0x4, R14 ;  /* 0x00000004030e7825 */ /* 0x010fc800078e020e */
[C---:B-----5:R-:W-:Y:S01]  /*0180*/  IMAD.WIDE R16, R13.reuse, 0x4, R16 ;  /* 0x000000040d107825 */ /* 0x060fe200078e0210 */
[----:B------:R-:W4:Y:S01]  /*0190*/  @!P0 LDG.E.64 R6, desc[UR4][R14.64] ;  /* 0x000000040e068981 */ /* 0x000f22000c1e1b00 */
[----:B--2---:R-:W-:Y:S02]  /*01a0*/  CS2R R10, SRZ ;  /* 0x00000000000a7805 */ /* 0x004fe4000001ff00 */
[C---:B0-----:R-:W-:Y:S01]  /*01b0*/  IMAD.WIDE R18, R13.reuse, 0x4, R18 ;  /* 0x000000040d127825 */ /* 0x041fe200078e0212 */
[----:B------:R0:W4:Y:S03]  /*01c0*/  @!P0 LDG.E.EL.64 R8, desc[UR4][R16.64] ;  /* 0x0000000410088981 */ /* 0x000126000c2e1b00 */
[----:B-1----:R-:W-:Y:S01]  /*01d0*/  IMAD.WIDE R20, R13, 0x4, R20 ;  /* 0x000000040d147825 */ /* 0x002fe200078e0214 */
[----:B------:R-:W-:-:S04]  /*01e0*/  CS2R R12, SRZ ;  /* 0x00000000000c7805 */ /* 0x000fc8000001ff00 */
[----:B------:R-:W2:Y:S04]  /*01f0*/  @!P0 LDG.E.EL.64 R10, desc[UR4][R20.64] ;  /* 0x00000004140a8981 */ /* 0x000ea8000c2e1b00 */
[----:B------:R-:W2:Y:S01]  /*0200*/  @!P0 LDG.E.EL.64 R12, desc[UR4][R18.64] ;  /* 0x00000004120c8981 */ /* 0x000ea2000c2e1b00 */
[----:B0-----:R-:W-:Y:S01]  /*0210*/  MOV R17, 0x3e800000 ;  /* 0x3e80000000117802 */ /* 0x001fe20000000f00 */
[----:B---3--:R-:W-:Y:S01]  /*0220*/  FADD R4, R4, 0.0010000000474974513054 ;  /* 0x3a83126f04047421 */ /* 0x008fe20000000000 */
[----:B------:R-:W-:-:S03]  /*0230*/  FADD R5, R5, 0.0010000000474974513054 ;  /* 0x3a83126f05057421 */ /* 0x000fc60000000000 */
[----:B------:R-:W0:Y:S08]  /*0240*/  MUFU.SQRT R0, R4 ;  /* 0x0000000400007308 */ /* 0x000e300000002000 */
[----:B------:R1:W3:Y:S01]  /*0250*/  MUFU.SQRT R2, R5 ;  /* 0x0000000500027308 */ /* 0x0002e20000002000 */
[C---:B0-----:R-:W-:Y:S02]  /*0260*/  FSETP.GT.AND P1, PT, R0.reuse, 8.50705917302346158658e+37, PT ;  /* 0x7e8000000000780b */ /* 0x041fe40003f24000 */
[----:B------:R-:W-:Y:S01]  /*0270*/  FSETP.GEU.AND P3, PT, R0, 1.175494350822287508e-38, PT ;  /* 0x008000000000780b */ /* 0x000fe20003f6e000 */
[----:B-1----:R-:W0:Y:S01]  /*0280*/  LDC.64 R4, c[0x0][0x238] ;  /* 0x00008e00ff047b82 */ /* 0x002e220000000a00 */
[----:B---3--:R-:W-:-:S02]  /*0290*/  FSETP.GT.AND P2, PT, R2, 8.50705917302346158658e+37, PT ;  /* 0x7e8000000200780b */ /* 0x008fc40003f44000 */
[----:B------:R-:W-:-:S07]  /*02a0*/  FSETP.GEU.AND P4, PT, R2, 1.175494350822287508e-38, PT ;  /* 0x008000000200780b */ /* 0x000fce0003f8e000 */
[----:B------:R-:W-:-:S04]  /*02b0*/  @P1 FMUL R0, R0, 0.25 ;  /* 0x3e80000000001820 */ /* 0x000fc80000400000 */
[----:B------:R-:W-:Y:S01]  /*02c0*/  @!P3 FMUL R0, R0, 16777216 ;  /* 0x4b8000000000b820 */ /* 0x000fe20000400000 */
[----:B------:R-:W-:-:S04]  /*02d0*/  @P2 FMUL R2, R2, 0.25 ;  /* 0x3e80000002022820 */ /* 0x000fc80000400000 */
[----:B------:R-:W-:Y:S01]  /*02e0*/  @!P4 FMUL R2, R2, 16777216 ;  /* 0x4b8000000202c820 */ /* 0x000fe20000400000 */
[----:B------:R-:W1:Y:S01]  /*02f0*/  MUFU.RCP R0, R0 ;  /* 0x0000000000007308 */ /* 0x000e620000001000 */
[----:B------:R-:W-:-:S07]  /*0300*/  FSEL R15, R17, 1, P1 ;  /* 0x3f800000110f7808 */ /* 0x000fce0000800000 */
[----:B------:R-:W3:Y:S01]  /*0310*/  MUFU.RCP R2, R2 ;  /* 0x0000000200027308 */ /* 0x000ee20000001000 */
[----:B------:R-:W-:Y:S01]  /*0320*/  FSEL R17, R17, 1, P2 ;  /* 0x3f80000011117808 */ /* 0x000fe20001000000 */
[----:B------:R-:W-:-:S04]  /*0330*/  @!P3 FMUL R15, R15, 16777216 ;  /* 0x4b8000000f0fb820 */ /* 0x000fc80000400000 */
[----:B------:R-:W-:Y:S01]  /*0340*/  @!P4 FMUL R17, R17, 16777216 ;  /* 0x4b8000001111c820 */ /* 0x000fe20000400000 */
[----:B-1----:R-:W-:Y:S01]  /*0350*/  FMUL R15, R0, R15 ;  /* 0x0000000f000f7220 */ /* 0x002fe20000400000 */
[----:B----4-:R-:W-:Y:S01]  /*0360*/  FADD R7, -R9, R7 ;  /* 0x0000000709077221 */ /* 0x010fe20000000100 */
[----:B------:R-:W-:Y:S01]  /*0370*/  FADD R6, -R8, R6 ;  /* 0x0000000608067221 */ /* 0x000fe20000000100 */
[----:B---3--:R-:W-:-:S03]  /*0380*/  FMUL R0, R2, R17 ;  /* 0x0000001102007220 */ /* 0x008fc60000400000 */
[----:B------:R-:W-:Y:S01]  /*0390*/  FMUL R15, R6, R15 ;  /* 0x0000000f060f7220 */ /* 0x000fe20000400000 */
[----:B------:R-:W-:-:S03]  /*03a0*/  FMUL R0, R7, R0 ;  /* 0x0000000007007220 */ /* 0x000fc60000400000 */
[----:B--2---:R-:W-:Y:S01]  /*03b0*/  FFMA R10, R15, R12, R10 ;  /* 0x0000000c0f0a7223 */ /* 0x004fe2000000000a */
[----:B------:R-:W-:-:S04]  /*03c0*/  FFMA R0, R0, R13, R11 ;  /* 0x0000000d00007223 */ /* 0x000fc8000000000b */
[----:B------:R-:W-:Y:S02]  /*03d0*/  FSETP.GEU.AND P1, PT, R10, RZ, PT ;  /* 0x000000ff0a00720b */ /* 0x000fe40003f2e000 */
[----:B------:R-:W-:Y:S01]  /*03e0*/  FSETP.GEU.AND P2, PT, R0, RZ, PT ;  /* 0x000000ff0000720b */ /* 0x000fe20003f4e000 */
[----:B0-----:R-:W-:Y:S01]  /*03f0*/  IMAD.WIDE R4, R3, 0x4, R4 ;  /* 0x0000000403047825 */ /* 0x001fe200078e0204 */
[----:B------:R-:W-:Y:S02]  /*0400*/  FSEL R10, R10, RZ, P1 ;  /* 0x000000ff0a0a7208 */ /* 0x000fe40000800000 */
[----:B------:R-:W-:Y:S01]  /*0410*/  FSEL R11, R0, RZ, P2 ;  /* 0x000000ff000b7208 */ /* 0x000fe20001000000 */
[----:B------:R-:W-:Y:S08]  /*0420*/  @P0 EXIT ;  /* 0x000000000000094d */ /* 0x000ff00003800000 */
[----:B------:R-:W-:Y:S01]  /*0430*/  STG.E.64 desc[UR4][R4.64], R10 ;  /* 0x0000000a04007986 */ /* 0x000fe2000c101b04 */
[----:B------:R-:W-:Y:S05]  /*0440*/  EXIT ;  /* 0x000000000000794d */ /* 0x000fea0003800000 */
.L_x_0:
[----:B------:R-:W-:-:S00]  /*0450*/  BRA `(.L_x_0) ;  /* 0xfffffffc00fc7947 */ /* 0x000fc0000383ffff */
[----:B------:R-:W-:-:S00]  /*0460*/  NOP ;  /* 0x0000000000007918 */ /* 0x000fc00000000000 */
        /* <DEDUP_REMOVED lines=9> */
.L_x_1:


//--------------------- .nv.global.init           --------------------------
	.section	.nv.global.init,"aw",@progbits
.nv.global.init:
	.type		_$_str,@object
	.size		_$_str,(_$_str_$_2 - _$_str)
_$_str:
        /*0000*/ 	.byte	0x5f, 0x5f, 0x43, 0x55, 0x44, 0x41, 0x5f, 0x46, 0x54, 0x5a, 0x00
	.type		_$_str_$_2,@object
	.size		_$_str_$_2,(.L_1 - _$_str_$_2)
_$_str_$_2:
        /*000b*/ 	.byte	0x5f, 0x5f, 0x43, 0x55, 0x44, 0x41, 0x5f, 0x50, 0x52, 0x45, 0x43, 0x5f, 0x53, 0x51, 0x52, 0x54
        /*001b*/ 	.byte	0x00
.L_1:


//--------------------- .nv.constant0.triton_poi_fused__native_batch_norm_legit_no_training_relu_48 --------------------------
	.section	.nv.constant0.triton_poi_fused__native_batch_norm_legit_no_training_relu_48,"a",@progbits
	.sectionflags	@""
	.align	4
.nv.constant0.triton_poi_fused__native_batch_norm_legit_no_training_relu_48:
	.zero		580
